//
// Generated by NVIDIA NVVM Compiler
//
// Compiler Build ID: CL-36424714
// Cuda compilation tools, release 13.0, V13.0.88
// Based on NVVM 20.0.0
//

.version 9.0
.target sm_100
.address_size 64

	// .globl	_Z8pullupX8Piiii

.visible .entry _Z8pullupX8Piiii(
	.param .u64 .ptr .align 1 _Z8pullupX8Piiii_param_0,
	.param .u32 _Z8pullupX8Piiii_param_1,
	.param .u32 _Z8pullupX8Piiii_param_2,
	.param .u32 _Z8pullupX8Piiii_param_3
)
{
	.reg .pred 	%p<13>;
	.reg .b32 	%r<20>;
	.reg .b64 	%rd<7>;

	ld.param.u64 	%rd3, [_Z8pullupX8Piiii_param_0];
	ld.param.u32 	%r3, [_Z8pullupX8Piiii_param_1];
	ld.param.u32 	%r4, [_Z8pullupX8Piiii_param_2];
	ld.param.u32 	%r5, [_Z8pullupX8Piiii_param_3];
	cvta.to.global.u64 	%rd1, %rd3;
	mov.u32 	%r6, %ctaid.x;
	mov.u32 	%r7, %ntid.x;
	mov.u32 	%r8, %tid.x;
	mad.lo.s32 	%r9, %r6, %r7, %r8;
	setp.ne.s32 	%p1, %r9, %r5;
	shl.b32 	%r1, %r9, 2;
	add.s32 	%r10, %r1, 4;
	setp.le.s32 	%p2, %r10, %r4;
	and.pred  	%p3, %p2, %p1;
	@%p3 bra 	$L__BB0_12;
	max.s32 	%r12, %r4, %r1;
	sub.s32 	%r2, %r12, %r1;
	setp.eq.s32 	%p4, %r2, 0;
	@%p4 bra 	$L__BB0_13;
	setp.eq.s32 	%p5, %r1, %r3;
	mul.wide.s32 	%rd6, %r1, 4;
	add.s64 	%rd2, %rd1, %rd6;
	@%p5 bra 	$L__BB0_4;
	mov.b32 	%r13, 1;
	st.global.u32 	[%rd2], %r13;
$L__BB0_4:
	setp.eq.s32 	%p6, %r2, 1;
	@%p6 bra 	$L__BB0_13;
	add.s32 	%r14, %r1, 1;
	setp.eq.s32 	%p7, %r14, %r3;
	@%p7 bra 	$L__BB0_7;
	mov.b32 	%r15, 1;
	st.global.u32 	[%rd2+4], %r15;
$L__BB0_7:
	setp.eq.s32 	%p8, %r2, 2;
	@%p8 bra 	$L__BB0_13;
	add.s32 	%r16, %r1, 2;
	setp.eq.s32 	%p9, %r16, %r3;
	@%p9 bra 	$L__BB0_10;
	mov.b32 	%r17, 1;
	st.global.u32 	[%rd2+8], %r17;
$L__BB0_10:
	add.s32 	%r18, %r1, 3;
	setp.eq.s32 	%p10, %r2, 3;
	setp.eq.s32 	%p11, %r18, %r3;
	or.pred  	%p12, %p10, %p11;
	@%p12 bra 	$L__BB0_13;
	mov.b32 	%r19, 1;
	st.global.u32 	[%rd2+12], %r19;
	bra.uni 	$L__BB0_13;
$L__BB0_12:
	mul.wide.s32 	%rd4, %r1, 4;
	add.s64 	%rd5, %rd1, %rd4;
	mov.b32 	%r11, 1;
	st.global.u32 	[%rd5], %r11;
	st.global.u32 	[%rd5+4], %r11;
	st.global.u32 	[%rd5+8], %r11;
	st.global.u32 	[%rd5+12], %r11;
$L__BB0_13:
	ret;

}
	// .globl	_Z6pullupILi8EEvPiii
.visible .entry _Z6pullupILi8EEvPiii(
	.param .u64 .ptr .align 1 _Z6pullupILi8EEvPiii_param_0,
	.param .u32 _Z6pullupILi8EEvPiii_param_1,
	.param .u32 _Z6pullupILi8EEvPiii_param_2
)
{
	.reg .pred 	%p<18>;
	.reg .b32 	%r<23>;
	.reg .b64 	%rd<5>;

	ld.param.u64 	%rd2, [_Z6pullupILi8EEvPiii_param_0];
	ld.param.u32 	%r8, [_Z6pullupILi8EEvPiii_param_1];
	ld.param.u32 	%r9, [_Z6pullupILi8EEvPiii_param_2];
	cvta.to.global.u64 	%rd3, %rd2;
	mov.u32 	%r10, %ctaid.x;
	mov.u32 	%r11, %ntid.x;
	mov.u32 	%r12, %tid.x;
	mad.lo.s32 	%r13, %r10, %r11, %r12;
	shl.b32 	%r1, %r13, 3;
	or.b32  	%r2, %r1, 1;
	setp.eq.s32 	%p1, %r1, %r8;
	mul.wide.s32 	%rd4, %r1, 4;
	add.s64 	%rd1, %rd3, %rd4;
	@%p1 bra 	$L__BB1_3;
	setp.ge.s32 	%p2, %r1, %r9;
	@%p2 bra 	$L__BB1_23;
	mov.b32 	%r14, 1;
	st.global.u32 	[%rd1], %r14;
$L__BB1_3:
	setp.eq.s32 	%p3, %r2, %r8;
	@%p3 bra 	$L__BB1_6;
	setp.ge.s32 	%p4, %r2, %r9;
	@%p4 bra 	$L__BB1_23;
	mov.b32 	%r15, 1;
	st.global.u32 	[%rd1+4], %r15;
$L__BB1_6:
	add.s32 	%r3, %r1, 2;
	setp.eq.s32 	%p5, %r3, %r8;
	@%p5 bra 	$L__BB1_9;
	setp.ge.s32 	%p6, %r3, %r9;
	@%p6 bra 	$L__BB1_23;
	mov.b32 	%r16, 1;
	st.global.u32 	[%rd1+8], %r16;
$L__BB1_9:
	add.s32 	%r4, %r1, 3;
	setp.eq.s32 	%p7, %r4, %r8;
	@%p7 bra 	$L__BB1_12;
	setp.ge.s32 	%p8, %r4, %r9;
	@%p8 bra 	$L__BB1_23;
	mov.b32 	%r17, 1;
	st.global.u32 	[%rd1+12], %r17;
$L__BB1_12:
	add.s32 	%r5, %r1, 4;
	setp.eq.s32 	%p9, %r5, %r8;
	@%p9 bra 	$L__BB1_15;
	setp.ge.s32 	%p10, %r5, %r9;
	@%p10 bra 	$L__BB1_23;
	mov.b32 	%r18, 1;
	st.global.u32 	[%rd1+16], %r18;
$L__BB1_15:
	add.s32 	%r6, %r1, 5;
	setp.eq.s32 	%p11, %r6, %r8;
	@%p11 bra 	$L__BB1_18;
	setp.ge.s32 	%p12, %r6, %r9;
	@%p12 bra 	$L__BB1_23;
	mov.b32 	%r19, 1;
	st.global.u32 	[%rd1+20], %r19;
$L__BB1_18:
	add.s32 	%r7, %r1, 6;
	setp.eq.s32 	%p13, %r7, %r8;
	@%p13 bra 	$L__BB1_21;
	setp.ge.s32 	%p14, %r7, %r9;
	@%p14 bra 	$L__BB1_23;
	mov.b32 	%r20, 1;
	st.global.u32 	[%rd1+24], %r20;
$L__BB1_21:
	add.s32 	%r21, %r1, 7;
	setp.eq.s32 	%p15, %r21, %r8;
	setp.ge.s32 	%p16, %r21, %r9;
	or.pred  	%p17, %p15, %p16;
	@%p17 bra 	$L__BB1_23;
	mov.b32 	%r22, 1;
	st.global.u32 	[%rd1+28], %r22;
$L__BB1_23:
	ret;

}


// ===== COMPILED SASS (sm_100) =====

	.target	sm_100

	.elftype	@"ET_EXEC"


//--------------------- .note.nv.tkinfo           --------------------------
	.section	.note.nv.tkinfo,"",@"SHT_NOTE"
	.sectionflags	@"SHF_NOTE_NV_TKINFO"
	.tkinfo
        /*0018*/ 	.word	0x00000002
        /*0030*/ 	.string	""
        /*0030*/ 	.string	"ptxas"
        /*0030*/ 	.string	"Cuda compilation tools, release 13.0, V13.0.88"
        /*0030*/ 	.string	"Build cuda_13.0.r13.0/compiler.36424714_0"
        /*0030*/ 	.string	"-arch sm_100 -m 64 "



//--------------------- .note.nv.cuinfo           --------------------------
	.section	.note.nv.cuinfo,"",@"SHT_NOTE"
	.sectionflags	@"SHF_NOTE_NV_CUINFO"
        /*0018*/ 	.short	0x0002
        /*001a*/ 	.short	0x0064
        /*001c*/ 	.short	0x0082
	.zero		2


//--------------------- .nv.info                  --------------------------
	.section	.nv.info,"",@"SHT_CUDA_INFO"
	.align	4


	//----- nvinfo : EIATTR_REGCOUNT
	.align		4
        /*0000*/ 	.byte	0x04, 0x2f
        /*0002*/ 	.short	(.L_1 - .L_0)
	.align		4
.L_0:
        /*0004*/ 	.word	index@(_Z8pullupX8Piiii)
        /*0008*/ 	.word	0x0000000a


	//----- nvinfo : EIATTR_FRAME_SIZE
	.align		4
.L_1:
        /*000c*/ 	.byte	0x04, 0x11
        /*000e*/ 	.short	(.L_3 - .L_2)
	.align		4
.L_2:
        /*0010*/ 	.word	index@(_Z8pullupX8Piiii)
        /*0014*/ 	.word	0x00000000


	//----- nvinfo : EIATTR_REGCOUNT
	.align		4
.L_3:
        /*0018*/ 	.byte	0x04, 0x2f
        /*001a*/ 	.short	(.L_5 - .L_4)
	.align		4
.L_4:
        /*001c*/ 	.word	index@(_Z6pullupILi8EEvPiii)
        /*0020*/ 	.word	0x0000000a


	//----- nvinfo : EIATTR_FRAME_SIZE
	.align		4
.L_5:
        /*0024*/ 	.byte	0x04, 0x11
        /*0026*/ 	.short	(.L_7 - .L_6)
	.align		4
.L_6:
        /*0028*/ 	.word	index@(_Z6pullupILi8EEvPiii)
        /*002c*/ 	.word	0x00000000


	//----- nvinfo : EIATTR_MIN_STACK_SIZE
	.align		4
.L_7:
        /*0030*/ 	.byte	0x04, 0x12
        /*0032*/ 	.short	(.L_9 - .L_8)
	.align		4
.L_8:
        /*0034*/ 	.word	index@(_Z6pullupILi8EEvPiii)
        /*0038*/ 	.word	0x00000000


	//----- nvinfo : EIATTR_MIN_STACK_SIZE
	.align		4
.L_9:
        /*003c*/ 	.byte	0x04, 0x12
        /*003e*/ 	.short	(.L_11 - .L_10)
	.align		4
.L_10:
        /*0040*/ 	.word	index@(_Z8pullupX8Piiii)
        /*0044*/ 	.word	0x00000000
.L_11:


//--------------------- .nv.compat                --------------------------
	.section	.nv.compat,"",@"SHT_CUDA_COMPAT_INFO"
	.align	4
        /*0000*/ 	.byte	0x02, 0x09, 0x00, 0x00, 0x02, 0x02, 0x01, 0x00, 0x02, 0x05, 0x05, 0x00, 0x03, 0x07, 0x01, 0x01
        /*0010*/ 	.byte	0x02, 0x03, 0x00, 0x00, 0x02, 0x06, 0x01, 0x00, 0x04, 0x0b, 0x08, 0x00, 0x09, 0x00, 0x00, 0x00
        /*0020*/ 	.byte	0x00, 0x00, 0x00, 0x00


//--------------------- .nv.info._Z6pullupILi8EEvPiii --------------------------
	.section	.nv.info._Z6pullupILi8EEvPiii,"",@"SHT_CUDA_INFO"
	.sectionflags	@""
	.align	4


	//----- nvinfo : EIATTR_CUDA_API_VERSION
	.align		4
        /*0000*/ 	.byte	0x04, 0x37
        /*0002*/ 	.short	(.L_13 - .L_12)
.L_12:
        /*0004*/ 	.word	0x00000082


	//----- nvinfo : EIATTR_KPARAM_INFO
	.align		4
.L_13:
        /*0008*/ 	.byte	0x04, 0x17
        /*000a*/ 	.short	(.L_15 - .L_14)
.L_14:
        /*000c*/ 	.word	0x00000000
        /*0010*/ 	.short	0x0002
        /*0012*/ 	.short	0x000c
        /*0014*/ 	.byte	0x00, 0xf0, 0x11, 0x00


	//----- nvinfo : EIATTR_KPARAM_INFO
	.align		4
.L_15:
        /*0018*/ 	.byte	0x04, 0x17
        /*001a*/ 	.short	(.L_17 - .L_16)
.L_16:
        /*001c*/ 	.word	0x00000000
        /*0020*/ 	.short	0x0001
        /*0022*/ 	.short	0x0008
        /*0024*/ 	.byte	0x00, 0xf0, 0x11, 0x00


	//----- nvinfo : EIATTR_KPARAM_INFO
	.align		4
.L_17:
        /*0028*/ 	.byte	0x04, 0x17
        /*002a*/ 	.short	(.L_19 - .L_18)
.L_18:
        /*002c*/ 	.word	0x00000000
        /*0030*/ 	.short	0x0000
        /*0032*/ 	.short	0x0000
        /*0034*/ 	.byte	0x00, 0xf5, 0x21, 0x00


	//----- nvinfo : EIATTR_SPARSE_MMA_MASK
	.align		4
.L_19:
        /*0038*/ 	.byte	0x03, 0x50
        /*003a*/ 	.short	0x0000


	//----- nvinfo : EIATTR_MAXREG_COUNT
	.align		4
        /*003c*/ 	.byte	0x03, 0x1b
        /*003e*/ 	.short	0x00ff


	//----- nvinfo : EIATTR_MERCURY_ISA_VERSION
	.align		4
        /*0040*/ 	.byte	0x03, 0x5f
        /*0042*/ 	.short	0x0101


	//----- nvinfo : EIATTR_VRC_CTA_INIT_COUNT
	.align		4
        /*0044*/ 	.byte	0x02, 0x4a
	.zero		1
	.zero		1


	//----- nvinfo : EIATTR_EXIT_INSTR_OFFSETS
	.align		4
        /*0048*/ 	.byte	0x04, 0x1c
        /*004a*/ 	.short	(.L_21 - .L_20)


	//   ....[0]....
.L_20:
        /*004c*/ 	.word	0x00000100


	//   ....[1]....
        /*0050*/ 	.word	0x00000190


	//   ....[2]....
        /*0054*/ 	.word	0x00000230


	//   ....[3]....
        /*0058*/ 	.word	0x000002d0


	//   ....[4]....
        /*005c*/ 	.word	0x00000370


	//   ....[5]....
        /*0060*/ 	.word	0x00000410


	//   ....[6]....
        /*0064*/ 	.word	0x000004b0


	//   ....[7]....
        /*0068*/ 	.word	0x00000530


	//   ....[8]....
        /*006c*/ 	.word	0x00000560


	//----- nvinfo : EIATTR_CRS_STACK_SIZE
	.align		4
.L_21:
        /*0070*/ 	.byte	0x04, 0x1e
        /*0072*/ 	.short	(.L_23 - .L_22)
.L_22:
        /*0074*/ 	.word	0x00000000


	//----- nvinfo : EIATTR_CBANK_PARAM_SIZE
	.align		4
.L_23:
        /*0078*/ 	.byte	0x03, 0x19
        /*007a*/ 	.short	0x0010


	//----- nvinfo : EIATTR_PARAM_CBANK
	.align		4
        /*007c*/ 	.byte	0x04, 0x0a
        /*007e*/ 	.short	(.L_25 - .L_24)
	.align		4
.L_24:
        /*0080*/ 	.word	index@(.nv.constant0._Z6pullupILi8EEvPiii)
        /*0084*/ 	.short	0x0380
        /*0086*/ 	.short	0x0010


	//----- nvinfo : EIATTR_SW_WAR
	.align		4
.L_25:
        /*0088*/ 	.byte	0x04, 0x36
        /*008a*/ 	.short	(.L_27 - .L_26)
.L_26:
        /*008c*/ 	.word	0x00000008
.L_27:


//--------------------- .nv.info._Z8pullupX8Piiii --------------------------
	.section	.nv.info._Z8pullupX8Piiii,"",@"SHT_CUDA_INFO"
	.sectionflags	@""
	.align	4


	//----- nvinfo : EIATTR_CUDA_API_VERSION
	.align		4
        /*0000*/ 	.byte	0x04, 0x37
        /*0002*/ 	.short	(.L_29 - .L_28)
.L_28:
        /*0004*/ 	.word	0x00000082


	//----- nvinfo : EIATTR_KPARAM_INFO
	.align		4
.L_29:
        /*0008*/ 	.byte	0x04, 0x17
        /*000a*/ 	.short	(.L_31 - .L_30)
.L_30:
        /*000c*/ 	.word	0x00000000
        /*0010*/ 	.short	0x0003
        /*0012*/ 	.short	0x0010
        /*0014*/ 	.byte	0x00, 0xf0, 0x11, 0x00


	//----- nvinfo : EIATTR_KPARAM_INFO
	.align		4
.L_31:
        /*0018*/ 	.byte	0x04, 0x17
        /*001a*/ 	.short	(.L_33 - .L_32)
.L_32:
        /*001c*/ 	.word	0x00000000
        /*0020*/ 	.short	0x0002
        /*0022*/ 	.short	0x000c
        /*0024*/ 	.byte	0x00, 0xf0, 0x11, 0x00


	//----- nvinfo : EIATTR_KPARAM_INFO
	.align		4
.L_33:
        /*0028*/ 	.byte	0x04, 0x17
        /*002a*/ 	.short	(.L_35 - .L_34)
.L_34:
        /*002c*/ 	.word	0x00000000
        /*0030*/ 	.short	0x0001
        /*0032*/ 	.short	0x0008
        /*0034*/ 	.byte	0x00, 0xf0, 0x11, 0x00


	//----- nvinfo : EIATTR_KPARAM_INFO
	.align		4
.L_35:
        /*0038*/ 	.byte	0x04, 0x17
        /*003a*/ 	.short	(.L_37 - .L_36)
.L_36:
        /*003c*/ 	.word	0x00000000
        /*0040*/ 	.short	0x0000
        /*0042*/ 	.short	0x0000
        /*0044*/ 	.byte	0x00, 0xf5, 0x21, 0x00


	//----- nvinfo : EIATTR_SPARSE_MMA_MASK
	.align		4
.L_37:
        /*0048*/ 	.byte	0x03, 0x50
        /*004a*/ 	.short	0x0000


	//----- nvinfo : EIATTR_MAXREG_COUNT
	.align		4
        /*004c*/ 	.byte	0x03, 0x1b
        /*004e*/ 	.short	0x00ff


	//----- nvinfo : EIATTR_MERCURY_ISA_VERSION
	.align		4
        /*0050*/ 	.byte	0x03, 0x5f
        /*0052*/ 	.short	0x0101


	//----- nvinfo : EIATTR_VRC_CTA_INIT_COUNT
	.align		4
        /*0054*/ 	.byte	0x02, 0x4a
	.zero		1
	.zero		1


	//----- nvinfo : EIATTR_EXIT_INSTR_OFFSETS
	.align		4
        /*0058*/ 	.byte	0x04, 0x1c
        /*005a*/ 	.short	(.L_39 - .L_38)


	//   ....[0]....
.L_38:
        /*005c*/ 	.word	0x00000100


	//   ....[1]....
        /*0060*/ 	.word	0x00000180


	//   ....[2]....
        /*0064*/ 	.word	0x000001e0


	//   ....[3]....
        /*0068*/ 	.word	0x00000260


	//   ....[4]....
        /*006c*/ 	.word	0x00000290


	//   ....[5]....
        /*0070*/ 	.word	0x00000310


	//----- nvinfo : EIATTR_CRS_STACK_SIZE
	.align		4
.L_39:
        /*0074*/ 	.byte	0x04, 0x1e
        /*0076*/ 	.short	(.L_41 - .L_40)
.L_40:
        /*0078*/ 	.word	0x00000000


	//----- nvinfo : EIATTR_CBANK_PARAM_SIZE
	.align		4
.L_41:
        /*007c*/ 	.byte	0x03, 0x19
        /*007e*/ 	.short	0x0014


	//----- nvinfo : EIATTR_PARAM_CBANK
	.align		4
        /*0080*/ 	.byte	0x04, 0x0a
        /*0082*/ 	.short	(.L_43 - .L_42)
	.align		4
.L_42:
        /*0084*/ 	.word	index@(.nv.constant0._Z8pullupX8Piiii)
        /*0088*/ 	.short	0x0380
        /*008a*/ 	.short	0x0014


	//----- nvinfo : EIATTR_SW_WAR
	.align		4
.L_43:
        /*008c*/ 	.byte	0x04, 0x36
        /*008e*/ 	.short	(.L_45 - .L_44)
.L_44:
        /*0090*/ 	.word	0x00000008
.L_45:


//--------------------- .nv.callgraph             --------------------------
	.section	.nv.callgraph,"",@"SHT_CUDA_CALLGRAPH"
	.align	4
	.sectionentsize	8
	.align		4
        /*0000*/ 	.word	0x00000000
	.align		4
        /*0004*/ 	.word	0xffffffff
	.align		4
        /*0008*/ 	.word	0x00000000
	.align		4
        /*000c*/ 	.word	0xfffffffe
	.align		4
        /*0010*/ 	.word	0x00000000
	.align		4
        /*0014*/ 	.word	0xfffffffd
	.align		4
        /*0018*/ 	.word	0x00000000
	.align		4
        /*001c*/ 	.word	0xfffffffc


//--------------------- .text._Z6pullupILi8EEvPiii --------------------------
	.section	.text._Z6pullupILi8EEvPiii,"ax",@progbits
	.align	128
        .global         _Z6pullupILi8EEvPiii
        .type           _Z6pullupILi8EEvPiii,@function
        .size           _Z6pullupILi8EEvPiii,(.L_x_17 - _Z6pullupILi8EEvPiii)
        .other          _Z6pullupILi8EEvPiii,@"STO_CUDA_ENTRY STV_DEFAULT"
_Z6pullupILi8EEvPiii:
.text._Z6pullupILi8EEvPiii:
[----:B------:R-:W-:Y:S01]  /*0000*/  LDC R1, c[0x0][0x37c] ;  /* 0x0000df00ff017b82 */ /* 0x000fe20000000800 */
[----:B------:R-:W0:Y:S07]  /*0010*/  S2R R5, SR_TID.X ;  /* 0x0000000000057919 */ /* 0x000e2e0000002100 */
[----:B------:R-:W0:Y:S01]  /*0020*/  S2UR UR4, SR_CTAID.X ;  /* 0x00000000000479c3 */ /* 0x000e220000002500 */
[----:B------:R-:W1:Y:S01]  /*0030*/  LDCU UR6, c[0x0][0x388] ;  /* 0x00007100ff0677ac */ /* 0x000e620008000800 */
[----:B------:R-:W-:Y:S06]  /*0040*/  BSSY.RECONVERGENT B0, `(.L_x_0) ;  /* 0x000000f000007945 */ /* 0x000fec0003800200 */
[----:B------:R-:W0:Y:S08]  /*0050*/  LDC R0, c[0x0][0x360] ;  /* 0x0000d800ff007b82 */ /* 0x000e300000000800 */
[----:B------:R-:W2:Y:S01]  /*0060*/  LDC.64 R2, c[0x0][0x380] ;  /* 0x0000e000ff027b82 */ /* 0x000ea20000000a00 */
[----:B0-----:R-:W-:Y:S01]  /*0070*/  IMAD R0, R0, UR4, R5 ;  /* 0x0000000400007c24 */ /* 0x001fe2000f8e0205 */
[----:B------:R-:W0:Y:S03]  /*0080*/  LDCU.64 UR4, c[0x0][0x358] ;  /* 0x00006b00ff0477ac */ /* 0x000e260008000a00 */
[----:B------:R-:W-:-:S04]  /*0090*/  IMAD.SHL.U32 R5, R0, 0x8, RZ ;  /* 0x0000000800057824 */ /* 0x000fc800078e00ff */
[C---:B------:R-:W-:Y:S01]  /*00a0*/  VIADD R0, R5.reuse, 0x1 ;  /* 0x0000000105007836 */ /* 0x040fe20000000000 */
[C---:B-1----:R-:W-:Y:S01]  /*00b0*/  ISETP.NE.AND P0, PT, R5.reuse, UR6, PT ;  /* 0x0000000605007c0c */ /* 0x042fe2000bf05270 */
[----:B--2---:R-:W-:-:S12]  /*00c0*/  IMAD.WIDE R2, R5, 0x4, R2 ;  /* 0x0000000405027825 */ /* 0x004fd800078e0202 */
[----:B0-----:R-:W-:Y:S05]  /*00d0*/  @!P0 BRA `(.L_x_1) ;  /* 0x0000000000148947 */ /* 0x001fea0003800000 */
[----:B------:R-:W0:Y:S02]  /*00e0*/  LDCU UR7, c[0x0][0x38c] ;  /* 0x00007180ff0777ac */ /* 0x000e240008000800 */
[----:B0-----:R-:W-:-:S13]  /*00f0*/  ISETP.GE.AND P0, PT, R5, UR7, PT ;  /* 0x0000000705007c0c */ /* 0x001fda000bf06270 */
[----:B------:R-:W-:Y:S05]  /*0100*/  @P0 EXIT ;  /* 0x000000000000094d */ /* 0x000fea0003800000 */
[----:B------:R-:W-:-:S05]  /*0110*/  IMAD.MOV.U32 R7, RZ, RZ, 0x1 ;  /* 0x00000001ff077424 */ /* 0x000fca00078e00ff */
[----:B------:R0:W-:Y:S02]  /*0120*/  STG.E desc[UR4][R2.64], R7 ;  /* 0x0000000702007986 */ /* 0x0001e4000c101904 */
.L_x_1:
[----:B------:R-:W-:Y:S05]  /*0130*/  BSYNC.RECONVERGENT B0 ;  /* 0x0000000000007941 */ /* 0x000fea0003800200 */
.L_x_0:
[----:B------:R-:W-:Y:S01]  /*0140*/  ISETP.NE.AND P0, PT, R0, UR6, PT ;  /* 0x0000000600007c0c */ /* 0x000fe2000bf05270 */
[----:B------:R-:W-:-:S12]  /*0150*/  BSSY.RECONVERGENT B0, `(.L_x_2) ;  /* 0x0000007000007945 */ /* 0x000fd80003800200 */
[----:B------:R-:W-:Y:S05]  /*0160*/  @!P0 BRA `(.L_x_3) ;  /* 0x0000000000148947 */ /* 0x000fea0003800000 */
[----:B------:R-:W1:Y:S02]  /*0170*/  LDCU UR7, c[0x0][0x38c] ;  /* 0x00007180ff0777ac */ /* 0x000e640008000800 */
[----:B-1----:R-:W-:-:S13]  /*0180*/  ISETP.GE.AND P0, PT, R0, UR7, PT ;  /* 0x0000000700007c0c */ /* 0x002fda000bf06270 */
[----:B------:R-:W-:Y:S05]  /*0190*/  @P0 EXIT ;  /* 0x000000000000094d */ /* 0x000fea0003800000 */
[----:B0-----:R-:W-:-:S05]  /*01a0*/  IMAD.MOV.U32 R7, RZ, RZ, 0x1 ;  /* 0x00000001ff077424 */ /* 0x001fca00078e00ff */
[----:B------:R1:W-:Y:S02]  /*01b0*/  STG.E desc[UR4][R2.64+0x4], R7 ;  /* 0x0000040702007986 */ /* 0x0003e4000c101904 */
.L_x_3:
[----:B------:R-:W-:Y:S05]  /*01c0*/  BSYNC.RECONVERGENT B0 ;  /* 0x0000000000007941 */ /* 0x000fea0003800200 */
.L_x_2:
[----:B------:R-:W-:Y:S01]  /*01d0*/  VIADD R0, R5, 0x2 ;  /* 0x0000000205007836 */ /* 0x000fe20000000000 */
[----:B------:R-:W-:Y:S04]  /*01e0*/  BSSY.RECONVERGENT B0, `(.L_x_4) ;  /* 0x0000008000007945 */ /* 0x000fe80003800200 */
[----:B------:R-:W-:-:S13]  /*01f0*/  ISETP.NE.AND P0, PT, R0, UR6, PT ;  /* 0x0000000600007c0c */ /* 0x000fda000bf05270 */
[----:B------:R-:W-:Y:S05]  /*0200*/  @!P0 BRA `(.L_x_5) ;  /* 0x0000000000148947 */ /* 0x000fea0003800000 */
[----:B------:R-:W2:Y:S02]  /*0210*/  LDCU UR7, c[0x0][0x38c] ;  /* 0x00007180ff0777ac */ /* 0x000ea40008000800 */
[----:B--2---:R-:W-:-:S13]  /*0220*/  ISETP.GE.AND P0, PT, R0, UR7, PT ;  /* 0x0000000700007c0c */ /* 0x004fda000bf06270 */
[----:B------:R-:W-:Y:S05]  /*0230*/  @P0 EXIT ;  /* 0x000000000000094d */ /* 0x000fea0003800000 */
[----:B01----:R-:W-:-:S05]  /*0240*/  IMAD.MOV.U32 R7, RZ, RZ, 0x1 ;  /* 0x00000001ff077424 */ /* 0x003fca00078e00ff */
[----:B------:R2:W-:Y:S02]  /*0250*/  STG.E desc[UR4][R2.64+0x8], R7 ;  /* 0x0000080702007986 */ /* 0x0005e4000c101904 */
.L_x_5:
[----:B------:R-:W-:Y:S05]  /*0260*/  BSYNC.RECONVERGENT B0 ;  /* 0x0000000000007941 */ /* 0x000fea0003800200 */
.L_x_4:
[----:B------:R-:W-:Y:S01]  /*0270*/  VIADD R0, R5, 0x3 ;  /* 0x0000000305007836 */ /* 0x000fe20000000000 */
[----:B------:R-:W-:Y:S04]  /*0280*/  BSSY.RECONVERGENT B0, `(.L_x_6) ;  /* 0x0000008000007945 */ /* 0x000fe80003800200 */
[----:B------:R-:W-:-:S13]  /*0290*/  ISETP.NE.AND P0, PT, R0, UR6, PT ;  /* 0x0000000600007c0c */ /* 0x000fda000bf05270 */
[----:B------:R-:W-:Y:S05]  /*02a0*/  @!P0 BRA `(.L_x_7) ;  /* 0x0000000000148947 */ /* 0x000fea0003800000 */
[----:B------:R-:W3:Y:S02]  /*02b0*/  LDCU UR7, c[0x0][0x38c] ;  /* 0x00007180ff0777ac */ /* 0x000ee40008000800 */
[----:B---3--:R-:W-:-:S13]  /*02c0*/  ISETP.GE.AND P0, PT, R0, UR7, PT ;  /* 0x0000000700007c0c */ /* 0x008fda000bf06270 */
[----:B------:R-:W-:Y:S05]  /*02d0*/  @P0 EXIT ;  /* 0x000000000000094d */ /* 0x000fea0003800000 */
[----:B012---:R-:W-:-:S05]  /*02e0*/  IMAD.MOV.U32 R7, RZ, RZ, 0x1 ;  /* 0x00000001ff077424 */ /* 0x007fca00078e00ff */
[----:B------:R3:W-:Y:S02]  /*02f0*/  STG.E desc[UR4][R2.64+0xc], R7 ;  /* 0x00000c0702007986 */ /* 0x0007e4000c101904 */
.L_x_7:
[----:B------:R-:W-:Y:S05]  /*0300*/  BSYNC.RECONVERGENT B0 ;  /* 0x0000000000007941 */ /* 0x000fea0003800200 */
.L_x_6:
[----:B------:R-:W-:Y:S01]  /*0310*/  IADD3 R0, PT, PT, R5, 0x4, RZ ;  /* 0x0000000405007810 */ /* 0x000fe20007ffe0ff */
[----:B------:R-:W-:Y:S03]  /*0320*/  BSSY.RECONVERGENT B0, `(.L_x_8) ;  /* 0x0000008000007945 */ /* 0x000fe60003800200 */
[----:B------:R-:W-:-:S13]  /*0330*/  ISETP.NE.AND P0, PT, R0, UR6, PT ;  /* 0x0000000600007c0c */ /* 0x000fda000bf05270 */
[----:B------:R-:W-:Y:S05]  /*0340*/  @!P0 BRA `(.L_x_9) ;  /* 0x0000000000148947 */ /* 0x000fea0003800000 */
[----:B------:R-:W4:Y:S02]  /*0350*/  LDCU UR7, c[0x0][0x38c] ;  /* 0x00007180ff0777ac */ /* 0x000f240008000800 */
[----:B----4-:R-:W-:-:S13]  /*0360*/  ISETP.GE.AND P0, PT, R0, UR7, PT ;  /* 0x0000000700007c0c */ /* 0x010fda000bf06270 */
[----:B------:R-:W-:Y:S05]  /*0370*/  @P0 EXIT ;  /* 0x000000000000094d */ /* 0x000fea0003800000 */
[----:B0123--:R-:W-:-:S05]  /*0380*/  IMAD.MOV.U32 R7, RZ, RZ, 0x1 ;  /* 0x00000001ff077424 */ /* 0x00ffca00078e00ff */
[----:B------:R4:W-:Y:S02]  /*0390*/  STG.E desc[UR4][R2.64+0x10], R7 ;  /* 0x0000100702007986 */ /* 0x0009e4000c101904 */
.L_x_9:
[----:B------:R-:W-:Y:S05]  /*03a0*/  BSYNC.RECONVERGENT B0 ;  /* 0x0000000000007941 */ /* 0x000fea0003800200 */
.L_x_8:
[----:B------:R-:W-:Y:S01]  /*03b0*/  VIADD R0, R5, 0x5 ;  /* 0x0000000505007836 */ /* 0x000fe20000000000 */
[----:B------:R-:W-:Y:S04]  /*03c0*/  BSSY.RECONVERGENT B0, `(.L_x_10) ;  /* 0x0000008000007945 */ /* 0x000fe80003800200 */
[----:B------:R-:W-:-:S13]  /*03d0*/  ISETP.NE.AND P0, PT, R0, UR6, PT ;  /* 0x0000000600007c0c */ /* 0x000fda000bf05270 */
[----:B------:R-:W-:Y:S05]  /*03e0*/  @!P0 BRA `(.L_x_11) ;  /* 0x0000000000148947 */ /* 0x000fea0003800000 */
[----:B------:R-:W5:Y:S02]  /*03f0*/  LDCU UR7, c[0x0][0x38c] ;  /* 0x00007180ff0777ac */ /* 0x000f640008000800 */
[----:B-----5:R-:W-:-:S13]  /*0400*/  ISETP.GE.AND P0, PT, R0, UR7, PT ;  /* 0x0000000700007c0c */ /* 0x020fda000bf06270 */
[----:B------:R-:W-:Y:S05]  /*0410*/  @P0 EXIT ;  /* 0x000000000000094d */ /* 0x000fea0003800000 */
[----:B01234-:R-:W-:-:S05]  /*0420*/  IMAD.MOV.U32 R7, RZ, RZ, 0x1 ;  /* 0x00000001ff077424 */ /* 0x01ffca00078e00ff */
[----:B------:R5:W-:Y:S02]  /*0430*/  STG.E desc[UR4][R2.64+0x14], R7 ;  /* 0x0000140702007986 */ /* 0x000be4000c101904 */
.L_x_11:
[----:B------:R-:W-:Y:S05]  /*0440*/  BSYNC.RECONVERGENT B0 ;  /* 0x0000000000007941 */ /* 0x000fea0003800200 */
.L_x_10:
[----:B------:R-:W-:Y:S01]  /*0450*/  VIADD R0, R5, 0x6 ;  /* 0x0000000605007836 */ /* 0x000fe20000000000 */
[----:B------:R-:W-:Y:S04]  /*0460*/  BSSY.RECONVERGENT B0, `(.L_x_12) ;  /* 0x0000008000007945 */ /* 0x000fe80003800200 */
[----:B------:R-:W-:-:S13]  /*0470*/  ISETP.NE.AND P0, PT, R0, UR6, PT ;  /* 0x0000000600007c0c */ /* 0x000fda000bf05270 */
[----:B------:R-:W-:Y:S05]  /*0480*/  @!P0 BRA `(.L_x_13) ;  /* 0x0000000000148947 */ /* 0x000fea0003800000 */
[----:B------:R-:W0:Y:S02]  /*0490*/  LDCU UR7, c[0x0][0x38c] ;  /* 0x00007180ff0777ac */ /* 0x000e240008000800 */
[----:B0-----:R-:W-:-:S13]  /*04a0*/  ISETP.GE.AND P0, PT, R0, UR7, PT ;  /* 0x0000000700007c0c */ /* 0x001fda000bf06270 */
[----:B------:R-:W-:Y:S05]  /*04b0*/  @P0 EXIT ;  /* 0x000000000000094d */ /* 0x000fea0003800000 */
[----:B-12345:R-:W-:-:S05]  /*04c0*/  HFMA2 R7, -RZ, RZ, 0, 5.9604644775390625e-08 ;  /* 0x00000001ff077431 */ /* 0x03efca00000001ff */
[----:B------:R0:W-:Y:S02]  /*04d0*/  STG.E desc[UR4][R2.64+0x18], R7 ;  /* 0x0000180702007986 */ /* 0x0001e4000c101904 */
.L_x_13:
[----:B------:R-:W-:Y:S05]  /*04e0*/  BSYNC.RECONVERGENT B0 ;  /* 0x0000000000007941 */ /* 0x000fea0003800200 */
.L_x_12:
[----:B------:R-:W1:Y:S01]  /*04f0*/  LDCU UR7, c[0x0][0x38c] ;  /* 0x00007180ff0777ac */ /* 0x000e620008000800 */
[----:B------:R-:W-:-:S05]  /*0500*/  VIADD R5, R5, 0x7 ;  /* 0x0000000705057836 */ /* 0x000fca0000000000 */
[----:B-1----:R-:W-:-:S04]  /*0510*/  ISETP.GE.AND P0, PT, R5, UR7, PT ;  /* 0x0000000705007c0c */ /* 0x002fc8000bf06270 */
[----:B------:R-:W-:-:S13]  /*0520*/  ISETP.EQ.OR P0, PT, R5, UR6, P0 ;  /* 0x0000000605007c0c */ /* 0x000fda0008702670 */
[----:B------:R-:W-:Y:S05]  /*0530*/  @P0 EXIT ;  /* 0x000000000000094d */ /* 0x000fea0003800000 */
[----:B------:R-:W-:-:S05]  /*0540*/  IMAD.MOV.U32 R5, RZ, RZ, 0x1 ;  /* 0x00000001ff057424 */ /* 0x000fca00078e00ff */
[----:B------:R-:W-:Y:S01]  /*0550*/  STG.E desc[UR4][R2.64+0x1c], R5 ;  /* 0x00001c0502007986 */ /* 0x000fe2000c101904 */
[----:B------:R-:W-:Y:S05]  /*0560*/  EXIT ;  /* 0x000000000000794d */ /* 0x000fea0003800000 */
.L_x_14:
[----:B------:R-:W-:-:S00]  /*0570*/  BRA `(.L_x_14) ;  /* 0xfffffffc00fc7947 */ /* 0x000fc0000383ffff */
[----:B------:R-:W-:-:S00]  /*0580*/  NOP ;  /* 0x0000000000007918 */ /* 0x000fc00000000000 */
[----:B------:R-:W-:-:S00]  /*0590*/  NOP ;  /* 0x0000000000007918 */ /* 0x000fc00000000000 */
[----:B------:R-:W-:-:S00]  /*05a0*/  NOP ;  /* 0x0000000000007918 */ /* 0x000fc00000000000 */
[----:B------:R-:W-:-:S00]  /*05b0*/  NOP ;  /* 0x0000000000007918 */ /* 0x000fc00000000000 */
[----:B------:R-:W-:-:S00]  /*05c0*/  NOP ;  /* 0x0000000000007918 */ /* 0x000fc00000000000 */
[----:B------:R-:W-:-:S00]  /*05d0*/  NOP ;  /* 0x0000000000007918 */ /* 0x000fc00000000000 */
[----:B------:R-:W-:-:S00]  /*05e0*/  NOP ;  /* 0x0000000000007918 */ /* 0x000fc00000000000 */
[----:B------:R-:W-:-:S00]  /*05f0*/  NOP ;  /* 0x0000000000007918 */ /* 0x000fc00000000000 */
.L_x_17:


//--------------------- .text._Z8pullupX8Piiii    --------------------------
	.section	.text._Z8pullupX8Piiii,"ax",@progbits
	.align	128
        .global         _Z8pullupX8Piiii
        .type           _Z8pullupX8Piiii,@function
        .size           _Z8pullupX8Piiii,(.L_x_18 - _Z8pullupX8Piiii)
        .other          _Z8pullupX8Piiii,@"STO_CUDA_ENTRY STV_DEFAULT"
_Z8pullupX8Piiii:
.text._Z8pullupX8Piiii:
[----:B------:R-:W-:Y:S01]  /*0000*/  LDC R1, c[0x0][0x37c] ;  /* 0x0000df00ff017b82 */ /* 0x000fe20000000800 */
[----:B------:R-:W0:Y:S07]  /*0010*/  S2R R3, SR_TID.X ;  /* 0x0000000000037919 */ /* 0x000e2e0000002100 */
[----:B------:R-:W0:Y:S01]  /*0020*/  S2UR UR4, SR_CTAID.X ;  /* 0x00000000000479c3 */ /* 0x000e220000002500 */
[----:B------:R-:W1:Y:S01]  /*0030*/  LDCU UR6, c[0x0][0x390] ;  /* 0x00007200ff0677ac */ /* 0x000e620008000800 */
[----:B------:R-:W2:Y:S06]  /*0040*/  LDCU UR7, c[0x0][0x38c] ;  /* 0x00007180ff0777ac */ /* 0x000eac0008000800 */
[----:B------:R-:W0:Y:S02]  /*0050*/  LDC R0, c[0x0][0x360] ;  /* 0x0000d800ff007b82 */ /* 0x000e240000000800 */
[----:B0-----:R-:W-:Y:S01]  /*0060*/  IMAD R0, R0, UR4, R3 ;  /* 0x0000000400007c24 */ /* 0x001fe2000f8e0203 */
[----:B------:R-:W0:Y:S03]  /*0070*/  LDCU.64 UR4, c[0x0][0x358] ;  /* 0x00006b00ff0477ac */ /* 0x000e260008000a00 */
[C---:B------:R-:W-:Y:S01]  /*0080*/  IMAD.SHL.U32 R5, R0.reuse, 0x4, RZ ;  /* 0x0000000400057824 */ /* 0x040fe200078e00ff */
[----:B-1----:R-:W-:-:S03]  /*0090*/  ISETP.NE.AND P0, PT, R0, UR6, PT ;  /* 0x0000000600007c0c */ /* 0x002fc6000bf05270 */
[----:B------:R-:W-:-:S05]  /*00a0*/  VIADD R2, R5, 0x4 ;  /* 0x0000000405027836 */ /* 0x000fca0000000000 */
[----:B--2---:R-:W-:-:S13]  /*00b0*/  ISETP.LE.AND P1, PT, R2, UR7, PT ;  /* 0x0000000702007c0c */ /* 0x004fda000bf23270 */
[----:B0-----:R-:W-:Y:S05]  /*00c0*/  @P0 BRA P1, `(.L_x_15) ;  /* 0x0000000000740947 */ /* 0x001fea0000800000 */
[----:B------:R-:W-:-:S05]  /*00d0*/  VIMNMX R0, PT, PT, R5, UR7, !PT ;  /* 0x0000000705007c48 */ /* 0x000fca000ffe0100 */
[----:B------:R-:W-:-:S05]  /*00e0*/  IMAD.IADD R0, R0, 0x1, -R5 ;  /* 0x0000000100007824 */ /* 0x000fca00078e0a05 */
[----:B------:R-:W-:-:S13]  /*00f0*/  ISETP.NE.AND P0, PT, R0, RZ, PT ;  /* 0x000000ff0000720c */ /* 0x000fda0003f05270 */
[----:B------:R-:W-:Y:S05]  /*0100*/  @!P0 EXIT ;  /* 0x000000000000894d */ /* 0x000fea0003800000 */
[----:B------:R-:W0:Y:S01]  /*0110*/  LDC R6, c[0x0][0x388] ;  /* 0x0000e200ff067b82 */ /* 0x000e220000000800 */
[----:B------:R-:W-:-:S07]  /*0120*/  ISETP.NE.AND P1, PT, R0, 0x1, PT ;  /* 0x000000010000780c */ /* 0x000fce0003f25270 */
[----:B------:R-:W1:Y:S01]  /*0130*/  LDC.64 R2, c[0x0][0x380] ;  /* 0x0000e000ff027b82 */ /* 0x000e620000000a00 */
[C---:B0-----:R-:W-:Y:S01]  /*0140*/  ISETP.NE.AND P0, PT, R5.reuse, R6, PT ;  /* 0x000000060500720c */ /* 0x041fe20003f05270 */
[----:B-1----:R-:W-:-:S12]  /*0150*/  IMAD.WIDE R2, R5, 0x4, R2 ;  /* 0x0000000405027825 */ /* 0x002fd800078e0202 */
[----:B------:R-:W-:-:S05]  /*0160*/  @P0 MOV R7, 0x1 ;  /* 0x0000000100070802 */ /* 0x000fca0000000f00 */
[----:B------:R0:W-:Y:S01]  /*0170*/  @P0 STG.E desc[UR4][R2.64], R7 ;  /* 0x0000000702000986 */ /* 0x0001e2000c101904 */
[----:B------:R-:W-:Y:S05]  /*0180*/  @!P1 EXIT ;  /* 0x000000000000994d */ /* 0x000fea0003800000 */
[----:B------:R-:W-:Y:S01]  /*0190*/  VIADD R4, R5, 0x1 ;  /* 0x0000000105047836 */ /* 0x000fe20000000000 */
[----:B------:R-:W-:-:S04]  /*01a0*/  ISETP.NE.AND P1, PT, R0, 0x2, PT ;  /* 0x000000020000780c */ /* 0x000fc80003f25270 */
[----:B------:R-:W-:-:S13]  /*01b0*/  ISETP.NE.AND P0, PT, R4, R6, PT ;  /* 0x000000060400720c */ /* 0x000fda0003f05270 */
[----:B0-----:R-:W-:-:S05]  /*01c0*/  @P0 IMAD.MOV.U32 R7, RZ, RZ, 0x1 ;  /* 0x00000001ff070424 */ /* 0x001fca00078e00ff */
[----:B------:R0:W-:Y:S01]  /*01d0*/  @P0 STG.E desc[UR4][R2.64+0x4], R7 ;  /* 0x0000040702000986 */ /* 0x0001e2000c101904 */
[----:B------:R-:W-:Y:S05]  /*01e0*/  @!P1 EXIT ;  /* 0x000000000000994d */ /* 0x000fea0003800000 */
[C---:B------:R-:W-:Y:S01]  /*01f0*/  IADD3 R4, PT, PT, R5.reuse, 0x2, RZ ;  /* 0x0000000205047810 */ /* 0x040fe20007ffe0ff */
[----:B------:R-:W-:-:S03]  /*0200*/  VIADD R5, R5, 0x3 ;  /* 0x0000000305057836 */ /* 0x000fc60000000000 */
[-C--:B------:R-:W-:Y:S02]  /*0210*/  ISETP.NE.AND P1, PT, R4, R6.reuse, PT ;  /* 0x000000060400720c */ /* 0x080fe40003f25270 */
[----:B------:R-:W-:-:S04]  /*0220*/  ISETP.NE.AND P0, PT, R5, R6, PT ;  /* 0x000000060500720c */ /* 0x000fc80003f05270 */
[----:B------:R-:W-:-:S07]  /*0230*/  ISETP.EQ.OR P0, PT, R0, 0x3, !P0 ;  /* 0x000000030000780c */ /* 0x000fce0004702670 */
[----:B------:R-:W-:-:S05]  /*0240*/  @P1 IMAD.MOV.U32 R5, RZ, RZ, 0x1 ;  /* 0x00000001ff051424 */ /* 0x000fca00078e00ff */
[----:B------:R1:W-:Y:S01]  /*0250*/  @P1 STG.E desc[UR4][R2.64+0x8], R5 ;  /* 0x0000080502001986 */ /* 0x0003e2000c101904 */
[----:B------:R-:W-:Y:S05]  /*0260*/  @P0 EXIT ;  /* 0x000000000000094d */ /* 0x000fea0003800000 */
[----:B-1----:R-:W-:-:S05]  /*0270*/  HFMA2 R5, -RZ, RZ, 0, 5.9604644775390625e-08 ;  /* 0x00000001ff057431 */ /* 0x002fca00000001ff */
[----:B------:R-:W-:Y:S01]  /*0280*/  STG.E desc[UR4][R2.64+0xc], R5 ;  /* 0x00000c0502007986 */ /* 0x000fe2000c101904 */
[----:B------:R-:W-:Y:S05]  /*0290*/  EXIT ;  /* 0x000000000000794d */ /* 0x000fea0003800000 */
.L_x_15:
[----:B------:R-:W0:Y:S01]  /*02a0*/  LDC.64 R2, c[0x0][0x380] ;  /* 0x0000e000ff027b82 */ /* 0x000e220000000a00 */
[----:B------:R-:W-:Y:S02]  /*02b0*/  IMAD.MOV.U32 R7, RZ, RZ, 0x1 ;  /* 0x00000001ff077424 */ /* 0x000fe400078e00ff */
[----:B0-----:R-:W-:-:S05]  /*02c0*/  IMAD.WIDE R2, R5, 0x4, R2 ;  /* 0x0000000405027825 */ /* 0x001fca00078e0202 */
[----:B------:R-:W-:Y:S04]  /*02d0*/  STG.E desc[UR4][R2.64], R7 ;  /* 0x0000000702007986 */ /* 0x000fe8000c101904 */
[----:B------:R-:W-:Y:S04]  /*02e0*/  STG.E desc[UR4][R2.64+0x4], R7 ;  /* 0x0000040702007986 */ /* 0x000fe8000c101904 */
[----:B------:R-:W-:Y:S04]  /*02f0*/  STG.E desc[UR4][R2.64+0x8], R7 ;  /* 0x0000080702007986 */ /* 0x000fe8000c101904 */
[----:B------:R-:W-:Y:S01]  /*0300*/  STG.E desc[UR4][R2.64+0xc], R7 ;  /* 0x00000c0702007986 */ /* 0x000fe2000c101904 */
[----:B------:R-:W-:Y:S05]  /*0310*/  EXIT ;  /* 0x000000000000794d */ /* 0x000fea0003800000 */
.L_x_16:
        /* <DEDUP_REMOVED lines=14> */
.L_x_18:


//--------------------- .nv.shared.reserved.0     --------------------------
	.section	.nv.shared.reserved.0,"aw",@nobits
	.weak		__nv_reservedSMEM_offset_0_alias
	.size		__nv_reservedSMEM_offset_0_alias, 0, 64
	.other		__nv_reservedSMEM_offset_0_alias,@"STO_CUDA_RESERVED_SHARED STV_DEFAULT"
__nv_reservedSMEM_offset_0_alias:
	.zero		0
	.zero		64


//--------------------- .nv.constant0._Z6pullupILi8EEvPiii --------------------------
	.section	.nv.constant0._Z6pullupILi8EEvPiii,"a",@progbits
	.sectionflags	@""
	.align	4
.nv.constant0._Z6pullupILi8EEvPiii:
	.zero		912


//--------------------- .nv.constant0._Z8pullupX8Piiii --------------------------
	.section	.nv.constant0._Z8pullupX8Piiii,"a",@progbits
	.sectionflags	@""
	.align	4
.nv.constant0._Z8pullupX8Piiii:
	.zero		916


//--------------------- SYMBOLS --------------------------

	.type		.nv.reservedSmem.offset0,@object
	.size		.nv.reservedSmem.offset0,0x4
